//
// Generated by NVIDIA NVVM Compiler
//
// Compiler Build ID: CL-36424714
// Cuda compilation tools, release 13.0, V13.0.88
// Based on NVVM 20.0.0
//

.version 9.0
.target sm_100
.address_size 64

	// .globl	_Z14sumArrayKernelPiS_i
// _ZZ14sumArrayKernelPiS_iE6sumArr has been demoted

.visible .entry _Z14sumArrayKernelPiS_i(
	.param .u64 .ptr .align 1 _Z14sumArrayKernelPiS_i_param_0,
	.param .u64 .ptr .align 1 _Z14sumArrayKernelPiS_i_param_1,
	.param .u32 _Z14sumArrayKernelPiS_i_param_2
)
{
	.reg .pred 	%p<6>;
	.reg .b32 	%r<23>;
	.reg .b64 	%rd<7>;
	// demoted variable
	.shared .align 4 .b8 _ZZ14sumArrayKernelPiS_iE6sumArr[1024];
	ld.param.u64 	%rd1, [_Z14sumArrayKernelPiS_i_param_0];
	ld.param.u64 	%rd2, [_Z14sumArrayKernelPiS_i_param_1];
	ld.param.u32 	%r10, [_Z14sumArrayKernelPiS_i_param_2];
	mov.u32 	%r11, %ctaid.x;
	mov.u32 	%r22, %ntid.x;
	mov.u32 	%r2, %tid.x;
	mad.lo.s32 	%r3, %r11, %r22, %r2;
	setp.ge.s32 	%p1, %r3, %r10;
	mov.b32 	%r21, 0;
	@%p1 bra 	$L__BB0_2;
	cvta.to.global.u64 	%rd3, %rd1;
	mul.wide.s32 	%rd4, %r3, 4;
	add.s64 	%rd5, %rd3, %rd4;
	ld.global.u32 	%r21, [%rd5];
$L__BB0_2:
	shl.b32 	%r12, %r2, 2;
	mov.u32 	%r13, _ZZ14sumArrayKernelPiS_iE6sumArr;
	add.s32 	%r6, %r13, %r12;
	st.shared.u32 	[%r6], %r21;
	bar.sync 	0;
	setp.lt.u32 	%p2, %r22, 2;
	@%p2 bra 	$L__BB0_6;
$L__BB0_3:
	shr.u32 	%r8, %r22, 1;
	setp.ge.u32 	%p3, %r2, %r8;
	@%p3 bra 	$L__BB0_5;
	shl.b32 	%r14, %r8, 2;
	add.s32 	%r15, %r6, %r14;
	ld.shared.u32 	%r16, [%r15];
	ld.shared.u32 	%r17, [%r6];
	add.s32 	%r18, %r17, %r16;
	st.shared.u32 	[%r6], %r18;
$L__BB0_5:
	bar.sync 	0;
	setp.gt.u32 	%p4, %r22, 3;
	mov.u32 	%r22, %r8;
	@%p4 bra 	$L__BB0_3;
$L__BB0_6:
	setp.ne.s32 	%p5, %r2, 0;
	@%p5 bra 	$L__BB0_8;
	ld.shared.u32 	%r19, [_ZZ14sumArrayKernelPiS_iE6sumArr];
	cvta.to.global.u64 	%rd6, %rd2;
	atom.global.add.u32 	%r20, [%rd6], %r19;
$L__BB0_8:
	ret;

}


// ===== COMPILED SASS (sm_100) =====

	.target	sm_100

	.elftype	@"ET_EXEC"


//--------------------- .note.nv.tkinfo           --------------------------
	.section	.note.nv.tkinfo,"",@"SHT_NOTE"
	.sectionflags	@"SHF_NOTE_NV_TKINFO"
	.tkinfo
        /*0018*/ 	.word	0x00000002
        /*0030*/ 	.string	""
        /*0030*/ 	.string	"ptxas"
        /*0030*/ 	.string	"Cuda compilation tools, release 13.0, V13.0.88"
        /*0030*/ 	.string	"Build cuda_13.0.r13.0/compiler.36424714_0"
        /*0030*/ 	.string	"-arch sm_100 -m 64 "



//--------------------- .note.nv.cuinfo           --------------------------
	.section	.note.nv.cuinfo,"",@"SHT_NOTE"
	.sectionflags	@"SHF_NOTE_NV_CUINFO"
        /*0018*/ 	.short	0x0002
        /*001a*/ 	.short	0x0064
        /*001c*/ 	.short	0x0082
	.zero		2


//--------------------- .nv.info                  --------------------------
	.section	.nv.info,"",@"SHT_CUDA_INFO"
	.align	4


	//----- nvinfo : EIATTR_REGCOUNT
	.align		4
        /*0000*/ 	.byte	0x04, 0x2f
        /*0002*/ 	.short	(.L_1 - .L_0)
	.align		4
.L_0:
        /*0004*/ 	.word	index@(_Z14sumArrayKernelPiS_i)
        /*0008*/ 	.word	0x0000000a


	//----- nvinfo : EIATTR_FRAME_SIZE
	.align		4
.L_1:
        /*000c*/ 	.byte	0x04, 0x11
        /*000e*/ 	.short	(.L_3 - .L_2)
	.align		4
.L_2:
        /*0010*/ 	.word	index@(_Z14sumArrayKernelPiS_i)
        /*0014*/ 	.word	0x00000000


	//----- nvinfo : EIATTR_MIN_STACK_SIZE
	.align		4
.L_3:
        /*0018*/ 	.byte	0x04, 0x12
        /*001a*/ 	.short	(.L_5 - .L_4)
	.align		4
.L_4:
        /*001c*/ 	.word	index@(_Z14sumArrayKernelPiS_i)
        /*0020*/ 	.word	0x00000000
.L_5:


//--------------------- .nv.compat                --------------------------
	.section	.nv.compat,"",@"SHT_CUDA_COMPAT_INFO"
	.align	4
        /*0000*/ 	.byte	0x02, 0x09, 0x00, 0x00, 0x02, 0x02, 0x01, 0x00, 0x02, 0x05, 0x05, 0x00, 0x03, 0x07, 0x01, 0x01
        /*0010*/ 	.byte	0x02, 0x03, 0x00, 0x00, 0x02, 0x06, 0x01, 0x00, 0x04, 0x0b, 0x08, 0x00, 0x09, 0x00, 0x00, 0x00
        /*0020*/ 	.byte	0x00, 0x00, 0x00, 0x00


//--------------------- .nv.info._Z14sumArrayKernelPiS_i --------------------------
	.section	.nv.info._Z14sumArrayKernelPiS_i,"",@"SHT_CUDA_INFO"
	.sectionflags	@""
	.align	4


	//----- nvinfo : EIATTR_CUDA_API_VERSION
	.align		4
        /*0000*/ 	.byte	0x04, 0x37
        /*0002*/ 	.short	(.L_7 - .L_6)
.L_6:
        /*0004*/ 	.word	0x00000082


	//----- nvinfo : EIATTR_KPARAM_INFO
	.align		4
.L_7:
        /*0008*/ 	.byte	0x04, 0x17
        /*000a*/ 	.short	(.L_9 - .L_8)
.L_8:
        /*000c*/ 	.word	0x00000000
        /*0010*/ 	.short	0x0002
        /*0012*/ 	.short	0x0010
        /*0014*/ 	.byte	0x00, 0xf0, 0x11, 0x00


	//----- nvinfo : EIATTR_KPARAM_INFO
	.align		4
.L_9:
        /*0018*/ 	.byte	0x04, 0x17
        /*001a*/ 	.short	(.L_11 - .L_10)
.L_10:
        /*001c*/ 	.word	0x00000000
        /*0020*/ 	.short	0x0001
        /*0022*/ 	.short	0x0008
        /*0024*/ 	.byte	0x00, 0xf5, 0x21, 0x00


	//----- nvinfo : EIATTR_KPARAM_INFO
	.align		4
.L_11:
        /*0028*/ 	.byte	0x04, 0x17
        /*002a*/ 	.short	(.L_13 - .L_12)
.L_12:
        /*002c*/ 	.word	0x00000000
        /*0030*/ 	.short	0x0000
        /*0032*/ 	.short	0x0000
        /*0034*/ 	.byte	0x00, 0xf5, 0x21, 0x00


	//----- nvinfo : EIATTR_SPARSE_MMA_MASK
	.align		4
.L_13:
        /*0038*/ 	.byte	0x03, 0x50
        /*003a*/ 	.short	0x0000


	//----- nvinfo : EIATTR_MAXREG_COUNT
	.align		4
        /*003c*/ 	.byte	0x03, 0x1b
        /*003e*/ 	.short	0x00ff


	//----- nvinfo : EIATTR_NUM_BARRIERS
	.align		4
        /*0040*/ 	.byte	0x02, 0x4c
        /*0042*/ 	.byte	0x01
	.zero		1


	//----- nvinfo : EIATTR_MERCURY_ISA_VERSION
	.align		4
        /*0044*/ 	.byte	0x03, 0x5f
        /*0046*/ 	.short	0x0101


	//----- nvinfo : EIATTR_VRC_CTA_INIT_COUNT
	.align		4
        /*0048*/ 	.byte	0x02, 0x4a
	.zero		1
	.zero		1


	//----- nvinfo : EIATTR_EXIT_INSTR_OFFSETS
	.align		4
        /*004c*/ 	.byte	0x04, 0x1c
        /*004e*/ 	.short	(.L_15 - .L_14)


	//   ....[0]....
.L_14:
        /*0050*/ 	.word	0x00000200


	//   ....[1]....
        /*0054*/ 	.word	0x00000270


	//----- nvinfo : EIATTR_CBANK_PARAM_SIZE
	.align		4
.L_15:
        /*0058*/ 	.byte	0x03, 0x19
        /*005a*/ 	.short	0x0014


	//----- nvinfo : EIATTR_PARAM_CBANK
	.align		4
        /*005c*/ 	.byte	0x04, 0x0a
        /*005e*/ 	.short	(.L_17 - .L_16)
	.align		4
.L_16:
        /*0060*/ 	.word	index@(.nv.constant0._Z14sumArrayKernelPiS_i)
        /*0064*/ 	.short	0x0380
        /*0066*/ 	.short	0x0014


	//----- nvinfo : EIATTR_SW_WAR
	.align		4
.L_17:
        /*0068*/ 	.byte	0x04, 0x36
        /*006a*/ 	.short	(.L_19 - .L_18)
.L_18:
        /*006c*/ 	.word	0x00000008
.L_19:


//--------------------- .nv.callgraph             --------------------------
	.section	.nv.callgraph,"",@"SHT_CUDA_CALLGRAPH"
	.align	4
	.sectionentsize	8
	.align		4
        /*0000*/ 	.word	0x00000000
	.align		4
        /*0004*/ 	.word	0xffffffff
	.align		4
        /*0008*/ 	.word	0x00000000
	.align		4
        /*000c*/ 	.word	0xfffffffe
	.align		4
        /*0010*/ 	.word	0x00000000
	.align		4
        /*0014*/ 	.word	0xfffffffd
	.align		4
        /*0018*/ 	.word	0x00000000
	.align		4
        /*001c*/ 	.word	0xfffffffc


//--------------------- .text._Z14sumArrayKernelPiS_i --------------------------
	.section	.text._Z14sumArrayKernelPiS_i,"ax",@progbits
	.align	128
        .global         _Z14sumArrayKernelPiS_i
        .type           _Z14sumArrayKernelPiS_i,@function
        .size           _Z14sumArrayKernelPiS_i,(.L_x_3 - _Z14sumArrayKernelPiS_i)
        .other          _Z14sumArrayKernelPiS_i,@"STO_CUDA_ENTRY STV_DEFAULT"
_Z14sumArrayKernelPiS_i:
.text._Z14sumArrayKernelPiS_i:
[----:B------:R-:W-:Y:S01]  /*0000*/  LDC R1, c[0x0][0x37c] ;  /* 0x0000df00ff017b82 */ /* 0x000fe20000000800 */
[----:B------:R-:W0:Y:S07]  /*0010*/  S2R R7, SR_TID.X ;  /* 0x0000000000077919 */ /* 0x000e2e0000002100 */
[----:B------:R-:W0:Y:S01]  /*0020*/  S2UR UR4, SR_CTAID.X ;  /* 0x00000000000479c3 */ /* 0x000e220000002500 */
[----:B------:R-:W1:Y:S01]  /*0030*/  LDCU UR5, c[0x0][0x390] ;  /* 0x00007200ff0577ac */ /* 0x000e620008000800 */
[----:B------:R-:W-:Y:S01]  /*0040*/  IMAD.MOV.U32 R4, RZ, RZ, RZ ;  /* 0x000000ffff047224 */ /* 0x000fe200078e00ff */
[----:B------:R-:W2:Y:S05]  /*0050*/  LDCU.64 UR6, c[0x0][0x358] ;  /* 0x00006b00ff0677ac */ /* 0x000eaa0008000a00 */
[----:B------:R-:W0:Y:S02]  /*0060*/  LDC R0, c[0x0][0x360] ;  /* 0x0000d800ff007b82 */ /* 0x000e240000000800 */
[----:B0-----:R-:W-:-:S05]  /*0070*/  IMAD R5, R0, UR4, R7 ;  /* 0x0000000400057c24 */ /* 0x001fca000f8e0207 */
[----:B-1----:R-:W-:-:S13]  /*0080*/  ISETP.GE.AND P0, PT, R5, UR5, PT ;  /* 0x0000000505007c0c */ /* 0x002fda000bf06270 */
[----:B------:R-:W0:Y:S02]  /*0090*/  @!P0 LDC.64 R2, c[0x0][0x380] ;  /* 0x0000e000ff028b82 */ /* 0x000e240000000a00 */
[----:B0-----:R-:W-:-:S05]  /*00a0*/  @!P0 IMAD.WIDE R2, R5, 0x4, R2 ;  /* 0x0000000405028825 */ /* 0x001fca00078e0202 */
[----:B--2---:R-:W2:Y:S01]  /*00b0*/  @!P0 LDG.E R4, desc[UR6][R2.64] ;  /* 0x0000000602048981 */ /* 0x004ea2000c1e1900 */
[----:B------:R-:W0:Y:S01]  /*00c0*/  S2UR UR5, SR_CgaCtaId ;  /* 0x00000000000579c3 */ /* 0x000e220000008800 */
[----:B------:R-:W-:Y:S01]  /*00d0*/  UMOV UR4, 0x400 ;  /* 0x0000040000047882 */ /* 0x000fe20000000000 */
[----:B------:R-:W-:Y:S02]  /*00e0*/  ISETP.GE.U32.AND P1, PT, R0, 0x2, PT ;  /* 0x000000020000780c */ /* 0x000fe40003f26070 */
[----:B------:R-:W-:Y:S01]  /*00f0*/  ISETP.NE.AND P0, PT, R7, RZ, PT ;  /* 0x000000ff0700720c */ /* 0x000fe20003f05270 */
[----:B0-----:R-:W-:-:S06]  /*0100*/  ULEA UR4, UR5, UR4, 0x18 ;  /* 0x0000000405047291 */ /* 0x001fcc000f8ec0ff */
[----:B------:R-:W-:-:S05]  /*0110*/  LEA R5, R7, UR4, 0x2 ;  /* 0x0000000407057c11 */ /* 0x000fca000f8e10ff */
[----:B--2---:R0:W-:Y:S01]  /*0120*/  STS [R5], R4 ;  /* 0x0000000405007388 */ /* 0x0041e20000000800 */
[----:B------:R-:W-:Y:S06]  /*0130*/  BAR.SYNC.DEFER_BLOCKING 0x0 ;  /* 0x0000000000007b1d */ /* 0x000fec0000010000 */
[----:B------:R-:W-:Y:S05]  /*0140*/  @!P1 BRA `(.L_x_0) ;  /* 0x00000000002c9947 */ /* 0x000fea0003800000 */
.L_x_1:
[----:B------:R-:W-:-:S04]  /*0150*/  SHF.R.U32.HI R6, RZ, 0x1, R0 ;  /* 0x00000001ff067819 */ /* 0x000fc80000011600 */
[----:B------:R-:W-:-:S13]  /*0160*/  ISETP.GE.U32.AND P1, PT, R7, R6, PT ;  /* 0x000000060700720c */ /* 0x000fda0003f26070 */
[----:B------:R-:W-:Y:S01]  /*0170*/  @!P1 IMAD R2, R6, 0x4, R5 ;  /* 0x0000000406029824 */ /* 0x000fe200078e0205 */
[----:B------:R-:W-:Y:S05]  /*0180*/  @!P1 LDS R3, [R5] ;  /* 0x0000000005039984 */ /* 0x000fea0000000800 */
[----:B------:R-:W0:Y:S02]  /*0190*/  @!P1 LDS R2, [R2] ;  /* 0x0000000002029984 */ /* 0x000e240000000800 */
[----:B0-----:R-:W-:-:S05]  /*01a0*/  @!P1 IMAD.IADD R4, R2, 0x1, R3 ;  /* 0x0000000102049824 */ /* 0x001fca00078e0203 */
[----:B------:R1:W-:Y:S01]  /*01b0*/  @!P1 STS [R5], R4 ;  /* 0x0000000405009388 */ /* 0x0003e20000000800 */
[----:B------:R-:W-:Y:S01]  /*01c0*/  BAR.SYNC.DEFER_BLOCKING 0x0 ;  /* 0x0000000000007b1d */ /* 0x000fe20000010000 */
[----:B------:R-:W-:Y:S01]  /*01d0*/  ISETP.GT.U32.AND P1, PT, R0, 0x3, PT ;  /* 0x000000030000780c */ /* 0x000fe20003f24070 */
[----:B------:R-:W-:-:S12]  /*01e0*/  IMAD.MOV.U32 R0, RZ, RZ, R6 ;  /* 0x000000ffff007224 */ /* 0x000fd800078e0006 */
[----:B-1----:R-:W-:Y:S05]  /*01f0*/  @P1 BRA `(.L_x_1) ;  /* 0xfffffffc00d41947 */ /* 0x002fea000383ffff */
.L_x_0:
[----:B------:R-:W-:Y:S05]  /*0200*/  @P0 EXIT ;  /* 0x000000000000094d */ /* 0x000fea0003800000 */
[----:B------:R-:W1:Y:S01]  /*0210*/  S2UR UR5, SR_CgaCtaId ;  /* 0x00000000000579c3 */ /* 0x000e620000008800 */
[----:B------:R-:W-:-:S07]  /*0220*/  UMOV UR4, 0x400 ;  /* 0x0000040000047882 */ /* 0x000fce0000000000 */
[----:B------:R-:W2:Y:S01]  /*0230*/  LDC.64 R2, c[0x0][0x388] ;  /* 0x0000e200ff027b82 */ /* 0x000ea20000000a00 */
[----:B-1----:R-:W-:-:S09]  /*0240*/  ULEA UR4, UR5, UR4, 0x18 ;  /* 0x0000000405047291 */ /* 0x002fd2000f8ec0ff */
[----:B0-----:R-:W2:Y:S04]  /*0250*/  LDS R5, [UR4] ;  /* 0x00000004ff057984 */ /* 0x001ea80008000800 */
[----:B--2---:R-:W-:Y:S01]  /*0260*/  REDG.E.ADD.STRONG.GPU desc[UR6][R2.64], R5 ;  /* 0x000000050200798e */ /* 0x004fe2000c12e106 */
[----:B------:R-:W-:Y:S05]  /*0270*/  EXIT ;  /* 0x000000000000794d */ /* 0x000fea0003800000 */
.L_x_2:
[----:B------:R-:W-:-:S00]  /*0280*/  BRA `(.L_x_2) ;  /* 0xfffffffc00fc7947 */ /* 0x000fc0000383ffff */
[----:B------:R-:W-:-:S00]  /*0290*/  NOP ;  /* 0x0000000000007918 */ /* 0x000fc00000000000 */
        /* <DEDUP_REMOVED lines=14> */
.L_x_3:


//--------------------- .nv.shared._Z14sumArrayKernelPiS_i --------------------------
	.section	.nv.shared._Z14sumArrayKernelPiS_i,"aw",@nobits
	.sectionflags	@""
	.align	4
.nv.shared._Z14sumArrayKernelPiS_i:
	.zero		2048


//--------------------- .nv.shared.reserved.0     --------------------------
	.section	.nv.shared.reserved.0,"aw",@nobits
	.weak		__nv_reservedSMEM_offset_0_alias
	.size		__nv_reservedSMEM_offset_0_alias, 0, 64
	.other		__nv_reservedSMEM_offset_0_alias,@"STO_CUDA_RESERVED_SHARED STV_DEFAULT"
__nv_reservedSMEM_offset_0_alias:
	.zero		0
	.zero		64


//--------------------- .nv.constant0._Z14sumArrayKernelPiS_i --------------------------
	.section	.nv.constant0._Z14sumArrayKernelPiS_i,"a",@progbits
	.sectionflags	@""
	.align	4
.nv.constant0._Z14sumArrayKernelPiS_i:
	.zero		916


//--------------------- SYMBOLS --------------------------

	.type		.nv.reservedSmem.offset0,@object
	.size		.nv.reservedSmem.offset0,0x4
	.type		.nv.reservedSmem.cap,@object
	.size		.nv.reservedSmem.cap,0x4
